//
// Generated by NVIDIA NVVM Compiler
//
// Compiler Build ID: CL-36424714
// Cuda compilation tools, release 13.0, V13.0.88
// Based on NVVM 20.0.0
//

.version 9.0
.target sm_100
.address_size 64

	// .globl	my_add
.extern .func  (.param .b32 func_retval0) vprintf
(
	.param .b64 vprintf_param_0,
	.param .b64 vprintf_param_1
)
;
.global .align 1 .b8 $str[60] = {84, 72, 82, 69, 65, 68, 73, 68, 88, 32, 37, 100, 32, 98, 108, 111, 99, 107, 68, 105, 109, 46, 120, 32, 37, 100, 32, 44, 32, 98, 108, 111, 99, 107, 73, 100, 120, 46, 120, 32, 37, 100, 32, 116, 104, 114, 101, 97, 100, 73, 100, 120, 46, 120, 32, 37, 100, 32, 10};
.global .align 1 .b8 $str$1[22] = {100, 105, 109, 101, 110, 115, 105, 111, 110, 115, 32, 37, 100, 32, 37, 100, 32, 37, 100, 32, 10};
.global .align 1 .b8 $str$2[32] = {82, 111, 119, 58, 32, 37, 100, 32, 124, 32, 67, 111, 108, 58, 32, 37, 100, 32, 124, 32, 86, 97, 108, 117, 101, 58, 32, 37, 102, 32, 10};
.global .align 1 .b8 $str$3[27] = {71, 114, 105, 100, 32, 68, 105, 109, 101, 110, 115, 105, 111, 110, 115, 32, 37, 100, 32, 37, 100, 32, 37, 100, 32, 10};

.visible .entry my_add(
	.param .u64 .ptr .align 1 my_add_param_0,
	.param .u64 .ptr .align 1 my_add_param_1,
	.param .u64 .ptr .align 1 my_add_param_2
)
{
	.local .align 16 .b8 	__local_depot0[16];
	.reg .b64 	%SP;
	.reg .b64 	%SPL;
	.reg .b32 	%r<7>;
	.reg .b32 	%f<4>;
	.reg .b64 	%rd<15>;

	mov.u64 	%SPL, __local_depot0;
	cvta.local.u64 	%SP, %SPL;
	ld.param.u64 	%rd1, [my_add_param_0];
	ld.param.u64 	%rd2, [my_add_param_1];
	ld.param.u64 	%rd3, [my_add_param_2];
	cvta.to.global.u64 	%rd4, %rd3;
	cvta.to.global.u64 	%rd5, %rd2;
	cvta.to.global.u64 	%rd6, %rd1;
	add.u64 	%rd7, %SP, 0;
	add.u64 	%rd8, %SPL, 0;
	mov.u32 	%r1, %ntid.x;
	mov.u32 	%r2, %ctaid.x;
	mov.u32 	%r3, %tid.x;
	mad.lo.s32 	%r4, %r1, %r2, %r3;
	st.local.v4.u32 	[%rd8], {%r4, %r1, %r2, %r3};
	mov.u64 	%rd9, $str;
	cvta.global.u64 	%rd10, %rd9;
	{ // callseq 0, 0
	.param .b64 param0;
	st.param.b64 	[param0], %rd10;
	.param .b64 param1;
	st.param.b64 	[param1], %rd7;
	.param .b32 retval0;
	call.uni (retval0), 
	vprintf, 
	(
	param0, 
	param1
	);
	ld.param.b32 	%r5, [retval0];
	} // callseq 0
	mul.wide.s32 	%rd11, %r4, 4;
	add.s64 	%rd12, %rd6, %rd11;
	ld.global.f32 	%f1, [%rd12];
	add.s64 	%rd13, %rd5, %rd11;
	ld.global.f32 	%f2, [%rd13];
	add.f32 	%f3, %f1, %f2;
	add.s64 	%rd14, %rd4, %rd11;
	st.global.f32 	[%rd14], %f3;
	ret;

}
	// .globl	add_2d
.visible .entry add_2d(
	.param .u64 .ptr .align 1 add_2d_param_0,
	.param .u64 .ptr .align 1 add_2d_param_1,
	.param .u64 .ptr .align 1 add_2d_param_2
)
{
	.local .align 16 .b8 	__local_depot1[16];
	.reg .b64 	%SP;
	.reg .b64 	%SPL;
	.reg .b32 	%r<10>;
	.reg .b32 	%f<2>;
	.reg .b64 	%rd<18>;
	.reg .b64 	%fd<2>;

	mov.u64 	%SPL, __local_depot1;
	cvta.local.u64 	%SP, %SPL;
	ld.param.u64 	%rd1, [add_2d_param_0];
	ld.param.u64 	%rd2, [add_2d_param_1];
	cvta.to.global.u64 	%rd3, %rd2;
	add.u64 	%rd4, %SP, 0;
	add.u64 	%rd5, %SPL, 0;
	mov.u32 	%r1, %tid.x;
	mov.u32 	%r2, %tid.y;
	ld.global.u32 	%r3, [%rd3];
	ld.global.u32 	%r4, [%rd3+4];
	ld.global.u32 	%r5, [%rd3+8];
	st.local.v2.u32 	[%rd5], {%r3, %r4};
	st.local.u32 	[%rd5+8], %r5;
	mov.u64 	%rd6, $str$1;
	cvta.global.u64 	%rd7, %rd6;
	{ // callseq 1, 0
	.param .b64 param0;
	st.param.b64 	[param0], %rd7;
	.param .b64 param1;
	st.param.b64 	[param1], %rd4;
	.param .b32 retval0;
	call.uni (retval0), 
	vprintf, 
	(
	param0, 
	param1
	);
	ld.param.b32 	%r6, [retval0];
	} // callseq 1
	cvt.u64.u32 	%rd8, %r1;
	ld.global.u32 	%rd9, [%rd3+8];
	cvt.u64.u32 	%rd10, %r2;
	mad.lo.s64 	%rd11, %rd8, %rd9, %rd10;
	cvta.to.global.u64 	%rd12, %rd1;
	shl.b64 	%rd13, %rd11, 32;
	shr.s64 	%rd14, %rd13, 30;
	add.s64 	%rd15, %rd12, %rd14;
	ld.global.f32 	%f1, [%rd15];
	cvt.f64.f32 	%fd1, %f1;
	st.local.v2.u32 	[%rd5], {%r1, %r2};
	st.local.f64 	[%rd5+8], %fd1;
	mov.u64 	%rd16, $str$2;
	cvta.global.u64 	%rd17, %rd16;
	{ // callseq 2, 0
	.param .b64 param0;
	st.param.b64 	[param0], %rd17;
	.param .b64 param1;
	st.param.b64 	[param1], %rd4;
	.param .b32 retval0;
	call.uni (retval0), 
	vprintf, 
	(
	param0, 
	param1
	);
	ld.param.b32 	%r8, [retval0];
	} // callseq 2
	ret;

}
	// .globl	KERNEL_max
.visible .entry KERNEL_max(
	.param .u64 .ptr .align 1 KERNEL_max_param_0,
	.param .u64 .ptr .align 1 KERNEL_max_param_1,
	.param .u64 .ptr .align 1 KERNEL_max_param_2,
	.param .u64 .ptr .align 1 KERNEL_max_param_3
)
{
	.local .align 8 .b8 	__local_depot2[16];
	.reg .b64 	%SP;
	.reg .b64 	%SPL;
	.reg .pred 	%p<6>;
	.reg .b32 	%r<21>;
	.reg .b32 	%f<10>;
	.reg .b64 	%rd<35>;

	mov.u64 	%SPL, __local_depot2;
	cvta.local.u64 	%SP, %SPL;
	ld.param.u64 	%rd12, [KERNEL_max_param_0];
	ld.param.u64 	%rd13, [KERNEL_max_param_1];
	ld.param.u64 	%rd14, [KERNEL_max_param_2];
	ld.param.u64 	%rd15, [KERNEL_max_param_3];
	cvta.to.global.u64 	%rd1, %rd15;
	add.u64 	%rd16, %SP, 0;
	add.u64 	%rd17, %SPL, 0;
	mov.u32 	%r8, %ctaid.x;
	mov.u32 	%r9, %ntid.x;
	mov.u32 	%r10, %tid.x;
	mad.lo.s32 	%r1, %r8, %r9, %r10;
	mov.u32 	%r11, %ctaid.y;
	mov.u32 	%r12, %ntid.y;
	mov.u32 	%r13, %tid.y;
	mad.lo.s32 	%r2, %r11, %r12, %r13;
	mov.u32 	%r14, %nctaid.x;
	mov.u32 	%r15, %nctaid.y;
	mov.u32 	%r16, %nctaid.z;
	st.local.v2.u32 	[%rd17], {%r14, %r15};
	st.local.u32 	[%rd17+8], %r16;
	mov.u64 	%rd18, $str$3;
	cvta.global.u64 	%rd19, %rd18;
	{ // callseq 3, 0
	.param .b64 param0;
	st.param.b64 	[param0], %rd19;
	.param .b64 param1;
	st.param.b64 	[param1], %rd16;
	.param .b32 retval0;
	call.uni (retval0), 
	vprintf, 
	(
	param0, 
	param1
	);
	ld.param.b32 	%r17, [retval0];
	} // callseq 3
	ld.global.u32 	%r3, [%rd1+4];
	setp.ge.s32 	%p1, %r2, %r3;
	@%p1 bra 	$L__BB2_8;
	ld.global.u32 	%r19, [%rd1+8];
	cvt.s64.s32 	%rd2, %r19;
	setp.ge.s32 	%p2, %r1, %r19;
	@%p2 bra 	$L__BB2_8;
	cvt.u64.u32 	%rd3, %r2;
	cvt.s64.s32 	%rd4, %r1;
	mad.lo.s64 	%rd20, %rd3, %rd2, %rd4;
	cvta.to.global.u64 	%rd21, %rd14;
	shl.b64 	%rd22, %rd20, 2;
	add.s64 	%rd33, %rd21, %rd22;
	ld.global.f32 	%f8, [%rd33];
	ld.global.u32 	%r4, [%rd1];
	setp.lt.s32 	%p3, %r4, 1;
	@%p3 bra 	$L__BB2_7;
	cvt.u64.u32 	%rd23, %r3;
	mul.lo.s64 	%rd24, %rd2, %rd23;
	shl.b64 	%rd6, %rd24, 2;
	cvt.s64.s32 	%rd25, %r3;
	mul.lo.s64 	%rd26, %rd25, %rd2;
	shl.b64 	%rd7, %rd26, 2;
	neg.s32 	%r20, %r4;
	mov.u64 	%rd34, %rd33;
$L__BB2_4:
	ld.global.f32 	%f6, [%rd33];
	setp.geu.f32 	%p4, %f8, %f6;
	@%p4 bra 	$L__BB2_6;
	ld.global.f32 	%f8, [%rd34];
$L__BB2_6:
	add.s64 	%rd34, %rd34, %rd6;
	add.s64 	%rd33, %rd33, %rd7;
	add.s32 	%r20, %r20, 1;
	setp.ne.s32 	%p5, %r20, 0;
	@%p5 bra 	$L__BB2_4;
$L__BB2_7:
	cvta.to.global.u64 	%rd27, %rd13;
	ld.global.s32 	%rd28, [%rd27+4];
	mad.lo.s64 	%rd29, %rd28, %rd3, %rd4;
	cvta.to.global.u64 	%rd30, %rd12;
	shl.b64 	%rd31, %rd29, 2;
	add.s64 	%rd32, %rd30, %rd31;
	st.global.f32 	[%rd32], %f8;
$L__BB2_8:
	ret;

}


// ===== COMPILED SASS (sm_100) =====

	.target	sm_100

	.elftype	@"ET_EXEC"


//--------------------- .note.nv.tkinfo           --------------------------
	.section	.note.nv.tkinfo,"",@"SHT_NOTE"
	.sectionflags	@"SHF_NOTE_NV_TKINFO"
	.tkinfo
        /*0018*/ 	.word	0x00000002
        /*0030*/ 	.string	""
        /*0030*/ 	.string	"ptxas"
        /*0030*/ 	.string	"Cuda compilation tools, release 13.0, V13.0.88"
        /*0030*/ 	.string	"Build cuda_13.0.r13.0/compiler.36424714_0"
        /*0030*/ 	.string	"-arch sm_100 -m 64 "



//--------------------- .note.nv.cuinfo           --------------------------
	.section	.note.nv.cuinfo,"",@"SHT_NOTE"
	.sectionflags	@"SHF_NOTE_NV_CUINFO"
        /*0018*/ 	.short	0x0002
        /*001a*/ 	.short	0x0064
        /*001c*/ 	.short	0x0082
	.zero		2


//--------------------- .nv.info                  --------------------------
	.section	.nv.info,"",@"SHT_CUDA_INFO"
	.align	4


	//----- nvinfo : EIATTR_REGCOUNT
	.align		4
        /*0000*/ 	.byte	0x04, 0x2f
        /*0002*/ 	.short	(.L_5 - .L_4)
	.align		4
.L_4:
        /*0004*/ 	.word	index@(my_add)
        /*0008*/ 	.word	0x00000018


	//----- nvinfo : EIATTR_FRAME_SIZE
	.align		4
.L_5:
        /*000c*/ 	.byte	0x04, 0x11
        /*000e*/ 	.short	(.L_7 - .L_6)
	.align		4
.L_6:
        /*0010*/ 	.word	index@(my_add)
        /*0014*/ 	.word	0x00000010


	//----- nvinfo : EIATTR_REGCOUNT
	.align		4
.L_7:
        /*0018*/ 	.byte	0x04, 0x2f
        /*001a*/ 	.short	(.L_9 - .L_8)
	.align		4
.L_8:
        /*001c*/ 	.word	index@(add_2d)
        /*0020*/ 	.word	0x00000018


	//----- nvinfo : EIATTR_FRAME_SIZE
	.align		4
.L_9:
        /*0024*/ 	.byte	0x04, 0x11
        /*0026*/ 	.short	(.L_11 - .L_10)
	.align		4
.L_10:
        /*0028*/ 	.word	index@(add_2d)
        /*002c*/ 	.word	0x00000010


	//----- nvinfo : EIATTR_REGCOUNT
	.align		4
.L_11:
        /*0030*/ 	.byte	0x04, 0x2f
        /*0032*/ 	.short	(.L_13 - .L_12)
	.align		4
.L_12:
        /*0034*/ 	.word	index@(KERNEL_max)
        /*0038*/ 	.word	0x0000001c


	//----- nvinfo : EIATTR_FRAME_SIZE
	.align		4
.L_13:
        /*003c*/ 	.byte	0x04, 0x11
        /*003e*/ 	.short	(.L_15 - .L_14)
	.align		4
.L_14:
        /*0040*/ 	.word	index@(KERNEL_max)
        /*0044*/ 	.word	0x00000010


	//----- nvinfo : EIATTR_MIN_STACK_SIZE
	.align		4
.L_15:
        /*0048*/ 	.byte	0x04, 0x12
        /*004a*/ 	.short	(.L_17 - .L_16)
	.align		4
.L_16:
        /*004c*/ 	.word	index@(KERNEL_max)
        /*0050*/ 	.word	0x00000010


	//----- nvinfo : EIATTR_MIN_STACK_SIZE
	.align		4
.L_17:
        /*0054*/ 	.byte	0x04, 0x12
        /*0056*/ 	.short	(.L_19 - .L_18)
	.align		4
.L_18:
        /*0058*/ 	.word	index@(add_2d)
        /*005c*/ 	.word	0x00000010


	//----- nvinfo : EIATTR_MIN_STACK_SIZE
	.align		4
.L_19:
        /*0060*/ 	.byte	0x04, 0x12
        /*0062*/ 	.short	(.L_21 - .L_20)
	.align		4
.L_20:
        /*0064*/ 	.word	index@(my_add)
        /*0068*/ 	.word	0x00000010
.L_21:


//--------------------- .nv.compat                --------------------------
	.section	.nv.compat,"",@"SHT_CUDA_COMPAT_INFO"
	.align	4
        /*0000*/ 	.byte	0x02, 0x09, 0x00, 0x00, 0x02, 0x02, 0x01, 0x00, 0x02, 0x05, 0x05, 0x00, 0x03, 0x07, 0x01, 0x01
        /*0010*/ 	.byte	0x02, 0x03, 0x00, 0x00, 0x02, 0x06, 0x01, 0x00, 0x04, 0x0b, 0x08, 0x00, 0x09, 0x00, 0x00, 0x00
        /*0020*/ 	.byte	0x00, 0x00, 0x00, 0x00


//--------------------- .nv.info.KERNEL_max       --------------------------
	.section	.nv.info.KERNEL_max,"",@"SHT_CUDA_INFO"
	.sectionflags	@""
	.align	4


	//----- nvinfo : EIATTR_CUDA_API_VERSION
	.align		4
        /*0000*/ 	.byte	0x04, 0x37
        /*0002*/ 	.short	(.L_23 - .L_22)
.L_22:
        /*0004*/ 	.word	0x00000082


	//----- nvinfo : EIATTR_KPARAM_INFO
	.align		4
.L_23:
        /*0008*/ 	.byte	0x04, 0x17
        /*000a*/ 	.short	(.L_25 - .L_24)
.L_24:
        /*000c*/ 	.word	0x00000000
        /*0010*/ 	.short	0x0003
        /*0012*/ 	.short	0x0018
        /*0014*/ 	.byte	0x00, 0xf5, 0x21, 0x00


	//----- nvinfo : EIATTR_KPARAM_INFO
	.align		4
.L_25:
        /*0018*/ 	.byte	0x04, 0x17
        /*001a*/ 	.short	(.L_27 - .L_26)
.L_26:
        /*001c*/ 	.word	0x00000000
        /*0020*/ 	.short	0x0002
        /*0022*/ 	.short	0x0010
        /*0024*/ 	.byte	0x00, 0xf5, 0x21, 0x00


	//----- nvinfo : EIATTR_KPARAM_INFO
	.align		4
.L_27:
        /*0028*/ 	.byte	0x04, 0x17
        /*002a*/ 	.short	(.L_29 - .L_28)
.L_28:
        /*002c*/ 	.word	0x00000000
        /*0030*/ 	.short	0x0001
        /*0032*/ 	.short	0x0008
        /*0034*/ 	.byte	0x00, 0xf5, 0x21, 0x00


	//----- nvinfo : EIATTR_KPARAM_INFO
	.align		4
.L_29:
        /*0038*/ 	.byte	0x04, 0x17
        /*003a*/ 	.short	(.L_31 - .L_30)
.L_30:
        /*003c*/ 	.word	0x00000000
        /*0040*/ 	.short	0x0000
        /*0042*/ 	.short	0x0000
        /*0044*/ 	.byte	0x00, 0xf5, 0x21, 0x00


	//----- nvinfo : EIATTR_SPARSE_MMA_MASK
	.align		4
.L_31:
        /*0048*/ 	.byte	0x03, 0x50
        /*004a*/ 	.short	0x0000


	//----- nvinfo : EIATTR_MAXREG_COUNT
	.align		4
        /*004c*/ 	.byte	0x03, 0x1b
        /*004e*/ 	.short	0x00ff


	//----- nvinfo : EIATTR_EXTERNS
	.align		4
        /*0050*/ 	.byte	0x04, 0x0f
        /*0052*/ 	.short	(.L_33 - .L_32)


	//   ....[0]....
	.align		4
.L_32:
        /*0054*/ 	.word	index@(vprintf)


	//----- nvinfo : EIATTR_MERCURY_ISA_VERSION
	.align		4
.L_33:
        /*0058*/ 	.byte	0x03, 0x5f
        /*005a*/ 	.short	0x0101


	//----- nvinfo : EIATTR_VRC_CTA_INIT_COUNT
	.align		4
        /*005c*/ 	.byte	0x02, 0x4a
	.zero		1
	.zero		1


	//----- nvinfo : EIATTR_SYSCALL_OFFSETS
	.align		4
        /*0060*/ 	.byte	0x04, 0x46
        /*0062*/ 	.short	(.L_35 - .L_34)


	//   ....[0]....
.L_34:
        /*0064*/ 	.word	0x000001a0


	//----- nvinfo : EIATTR_EXIT_INSTR_OFFSETS
	.align		4
.L_35:
        /*0068*/ 	.byte	0x04, 0x1c
        /*006a*/ 	.short	(.L_37 - .L_36)


	//   ....[0]....
.L_36:
        /*006c*/ 	.word	0x000001e0


	//   ....[1]....
        /*0070*/ 	.word	0x00000210


	//   ....[2]....
        /*0074*/ 	.word	0x000009d0


	//----- nvinfo : EIATTR_CRS_STACK_SIZE
	.align		4
.L_37:
        /*0078*/ 	.byte	0x04, 0x1e
        /*007a*/ 	.short	(.L_39 - .L_38)
.L_38:
        /*007c*/ 	.word	0x00000000


	//----- nvinfo : EIATTR_CBANK_PARAM_SIZE
	.align		4
.L_39:
        /*0080*/ 	.byte	0x03, 0x19
        /*0082*/ 	.short	0x0020


	//----- nvinfo : EIATTR_PARAM_CBANK
	.align		4
        /*0084*/ 	.byte	0x04, 0x0a
        /*0086*/ 	.short	(.L_41 - .L_40)
	.align		4
.L_40:
        /*0088*/ 	.word	index@(.nv.constant0.KERNEL_max)
        /*008c*/ 	.short	0x0380
        /*008e*/ 	.short	0x0020


	//----- nvinfo : EIATTR_SW_WAR
	.align		4
.L_41:
        /*0090*/ 	.byte	0x04, 0x36
        /*0092*/ 	.short	(.L_43 - .L_42)
.L_42:
        /*0094*/ 	.word	0x00000008
.L_43:


//--------------------- .nv.info.add_2d           --------------------------
	.section	.nv.info.add_2d,"",@"SHT_CUDA_INFO"
	.sectionflags	@""
	.align	4


	//----- nvinfo : EIATTR_CUDA_API_VERSION
	.align		4
        /*0000*/ 	.byte	0x04, 0x37
        /*0002*/ 	.short	(.L_45 - .L_44)
.L_44:
        /*0004*/ 	.word	0x00000082


	//----- nvinfo : EIATTR_KPARAM_INFO
	.align		4
.L_45:
        /*0008*/ 	.byte	0x04, 0x17
        /*000a*/ 	.short	(.L_47 - .L_46)
.L_46:
        /*000c*/ 	.word	0x00000000
        /*0010*/ 	.short	0x0002
        /*0012*/ 	.short	0x0010
        /*0014*/ 	.byte	0x00, 0xf5, 0x21, 0x00


	//----- nvinfo : EIATTR_KPARAM_INFO
	.align		4
.L_47:
        /*0018*/ 	.byte	0x04, 0x17
        /*001a*/ 	.short	(.L_49 - .L_48)
.L_48:
        /*001c*/ 	.word	0x00000000
        /*0020*/ 	.short	0x0001
        /*0022*/ 	.short	0x0008
        /*0024*/ 	.byte	0x00, 0xf5, 0x21, 0x00


	//----- nvinfo : EIATTR_KPARAM_INFO
	.align		4
.L_49:
        /*0028*/ 	.byte	0x04, 0x17
        /*002a*/ 	.short	(.L_51 - .L_50)
.L_50:
        /*002c*/ 	.word	0x00000000
        /*0030*/ 	.short	0x0000
        /*0032*/ 	.short	0x0000
        /*0034*/ 	.byte	0x00, 0xf5, 0x21, 0x00


	//----- nvinfo : EIATTR_SPARSE_MMA_MASK
	.align		4
.L_51:
        /*0038*/ 	.byte	0x03, 0x50
        /*003a*/ 	.short	0x0000


	//----- nvinfo : EIATTR_MAXREG_COUNT
	.align		4
        /*003c*/ 	.byte	0x03, 0x1b
        /*003e*/ 	.short	0x00ff


	//----- nvinfo : EIATTR_EXTERNS
	.align		4
        /*0040*/ 	.byte	0x04, 0x0f
        /*0042*/ 	.short	(.L_53 - .L_52)


	//   ....[0]....
	.align		4
.L_52:
        /*0044*/ 	.word	index@(vprintf)


	//----- nvinfo : EIATTR_MERCURY_ISA_VERSION
	.align		4
.L_53:
        /*0048*/ 	.byte	0x03, 0x5f
        /*004a*/ 	.short	0x0101


	//----- nvinfo : EIATTR_VRC_CTA_INIT_COUNT
	.align		4
        /*004c*/ 	.byte	0x02, 0x4a
	.zero		1
	.zero		1


	//----- nvinfo : EIATTR_SYSCALL_OFFSETS
	.align		4
        /*0050*/ 	.byte	0x04, 0x46
        /*0052*/ 	.short	(.L_55 - .L_54)


	//   ....[0]....
.L_54:
        /*0054*/ 	.word	0x00000170


	//   ....[1]....
        /*0058*/ 	.word	0x000002a0


	//----- nvinfo : EIATTR_EXIT_INSTR_OFFSETS
	.align		4
.L_55:
        /*005c*/ 	.byte	0x04, 0x1c
        /*005e*/ 	.short	(.L_57 - .L_56)


	//   ....[0]....
.L_56:
        /*0060*/ 	.word	0x000002b0


	//----- nvinfo : EIATTR_CBANK_PARAM_SIZE
	.align		4
.L_57:
        /*0064*/ 	.byte	0x03, 0x19
        /*0066*/ 	.short	0x0018


	//----- nvinfo : EIATTR_PARAM_CBANK
	.align		4
        /*0068*/ 	.byte	0x04, 0x0a
        /*006a*/ 	.short	(.L_59 - .L_58)
	.align		4
.L_58:
        /*006c*/ 	.word	index@(.nv.constant0.add_2d)
        /*0070*/ 	.short	0x0380
        /*0072*/ 	.short	0x0018


	//----- nvinfo : EIATTR_SW_WAR
	.align		4
.L_59:
        /*0074*/ 	.byte	0x04, 0x36
        /*0076*/ 	.short	(.L_61 - .L_60)
.L_60:
        /*0078*/ 	.word	0x00000008
.L_61:


//--------------------- .nv.info.my_add           --------------------------
	.section	.nv.info.my_add,"",@"SHT_CUDA_INFO"
	.sectionflags	@""
	.align	4


	//----- nvinfo : EIATTR_CUDA_API_VERSION
	.align		4
        /*0000*/ 	.byte	0x04, 0x37
        /*0002*/ 	.short	(.L_63 - .L_62)
.L_62:
        /*0004*/ 	.word	0x00000082


	//----- nvinfo : EIATTR_KPARAM_INFO
	.align		4
.L_63:
        /*0008*/ 	.byte	0x04, 0x17
        /*000a*/ 	.short	(.L_65 - .L_64)
.L_64:
        /*000c*/ 	.word	0x00000000
        /*0010*/ 	.short	0x0002
        /*0012*/ 	.short	0x0010
        /*0014*/ 	.byte	0x00, 0xf5, 0x21, 0x00


	//----- nvinfo : EIATTR_KPARAM_INFO
	.align		4
.L_65:
        /*0018*/ 	.byte	0x04, 0x17
        /*001a*/ 	.short	(.L_67 - .L_66)
.L_66:
        /*001c*/ 	.word	0x00000000
        /*0020*/ 	.short	0x0001
        /*0022*/ 	.short	0x0008
        /*0024*/ 	.byte	0x00, 0xf5, 0x21, 0x00


	//----- nvinfo : EIATTR_KPARAM_INFO
	.align		4
.L_67:
        /*0028*/ 	.byte	0x04, 0x17
        /*002a*/ 	.short	(.L_69 - .L_68)
.L_68:
        /*002c*/ 	.word	0x00000000
        /*0030*/ 	.short	0x0000
        /*0032*/ 	.short	0x0000
        /*0034*/ 	.byte	0x00, 0xf5, 0x21, 0x00


	//----- nvinfo : EIATTR_SPARSE_MMA_MASK
	.align		4
.L_69:
        /*0038*/ 	.byte	0x03, 0x50
        /*003a*/ 	.short	0x0000


	//----- nvinfo : EIATTR_MAXREG_COUNT
	.align		4
        /*003c*/ 	.byte	0x03, 0x1b
        /*003e*/ 	.short	0x00ff


	//----- nvinfo : EIATTR_EXTERNS
	.align		4
        /*0040*/ 	.byte	0x04, 0x0f
        /*0042*/ 	.short	(.L_71 - .L_70)


	//   ....[0]....
	.align		4
.L_70:
        /*0044*/ 	.word	index@(vprintf)


	//----- nvinfo : EIATTR_MERCURY_ISA_VERSION
	.align		4
.L_71:
        /*0048*/ 	.byte	0x03, 0x5f
        /*004a*/ 	.short	0x0101


	//----- nvinfo : EIATTR_VRC_CTA_INIT_COUNT
	.align		4
        /*004c*/ 	.byte	0x02, 0x4a
	.zero		1
	.zero		1


	//----- nvinfo : EIATTR_SYSCALL_OFFSETS
	.align		4
        /*0050*/ 	.byte	0x04, 0x46
        /*0052*/ 	.short	(.L_73 - .L_72)


	//   ....[0]....
.L_72:
        /*0054*/ 	.word	0x00000120


	//----- nvinfo : EIATTR_EXIT_INSTR_OFFSETS
	.align		4
.L_73:
        /*0058*/ 	.byte	0x04, 0x1c
        /*005a*/ 	.short	(.L_75 - .L_74)


	//   ....[0]....
.L_74:
        /*005c*/ 	.word	0x000001d0


	//----- nvinfo : EIATTR_CBANK_PARAM_SIZE
	.align		4
.L_75:
        /*0060*/ 	.byte	0x03, 0x19
        /*0062*/ 	.short	0x0018


	//----- nvinfo : EIATTR_PARAM_CBANK
	.align		4
        /*0064*/ 	.byte	0x04, 0x0a
        /*0066*/ 	.short	(.L_77 - .L_76)
	.align		4
.L_76:
        /*0068*/ 	.word	index@(.nv.constant0.my_add)
        /*006c*/ 	.short	0x0380
        /*006e*/ 	.short	0x0018


	//----- nvinfo : EIATTR_SW_WAR
	.align		4
.L_77:
        /*0070*/ 	.byte	0x04, 0x36
        /*0072*/ 	.short	(.L_79 - .L_78)
.L_78:
        /*0074*/ 	.word	0x00000008
.L_79:


//--------------------- .nv.callgraph             --------------------------
	.section	.nv.callgraph,"",@"SHT_CUDA_CALLGRAPH"
	.align	4
	.sectionentsize	8
	.align		4
        /*0000*/ 	.word	0x00000000
	.align		4
        /*0004*/ 	.word	0xffffffff
	.align		4
        /*0008*/ 	.word	index@(KERNEL_max)
	.align		4
        /*000c*/ 	.word	index@(vprintf)
	.align		4
        /*0010*/ 	.word	index@(add_2d)
	.align		4
        /*0014*/ 	.word	index@(vprintf)
	.align		4
        /*0018*/ 	.word	index@(my_add)
	.align		4
        /*001c*/ 	.word	index@(vprintf)
	.align		4
        /*0020*/ 	.word	0x00000000
	.align		4
        /*0024*/ 	.word	0xfffffffe
	.align		4
        /*0028*/ 	.word	0x00000000
	.align		4
        /*002c*/ 	.word	0xfffffffd
	.align		4
        /*0030*/ 	.word	0x00000000
	.align		4
        /*0034*/ 	.word	0xfffffffc


//--------------------- .nv.constant4             --------------------------
	.section	.nv.constant4,"a",@progbits
	.align	8
	.align		8
.nv.constant4:
        /*0000*/ 	.dword	vprintf
	.align		8
        /*0008*/ 	.dword	$str
	.align		8
        /*0010*/ 	.dword	$str$1
	.align		8
        /*0018*/ 	.dword	$str$2
	.align		8
        /*0020*/ 	.dword	$str$3


//--------------------- .text.KERNEL_max          --------------------------
	.section	.text.KERNEL_max,"ax",@progbits
	.align	128
        .global         KERNEL_max
        .type           KERNEL_max,@function
        .size           KERNEL_max,(.L_x_14 - KERNEL_max)
        .other          KERNEL_max,@"STO_CUDA_ENTRY STV_DEFAULT"
KERNEL_max:
.text.KERNEL_max:
[----:B------:R-:W0:Y:S01]  /*0000*/  LDC R1, c[0x0][0x37c] ;  /* 0x0000df00ff017b82 */ /* 0x000e220000000800 */
[----:B------:R-:W1:Y:S07]  /*0010*/  LDCU UR5, c[0x0][0x2fc] ;  /* 0x00005f80ff0577ac */ /* 0x000e6e0008000800 */
[----:B------:R-:W2:Y:S01]  /*0020*/  LDC R16, c[0x0][0x360] ;  /* 0x0000d800ff107b82 */ /* 0x000ea20000000800 */
[----:B------:R-:W3:Y:S01]  /*0030*/  S2R R4, SR_TID.Y ;  /* 0x0000000000047919 */ /* 0x000ee20000002200 */
[----:B0-----:R-:W-:Y:S01]  /*0040*/  VIADD R1, R1, 0xfffffff0 ;  /* 0xfffffff001017836 */ /* 0x001fe20000000000 */
[----:B------:R-:W-:Y:S01]  /*0050*/  MOV R0, 0x0 ;  /* 0x0000000000007802 */ /* 0x000fe20000000f00 */
[----:B------:R-:W0:Y:S01]  /*0060*/  LDCU UR4, c[0x0][0x2f8] ;  /* 0x00005f00ff0477ac */ /* 0x000e220008000800 */
[----:B------:R-:W2:Y:S03]  /*0070*/  S2R R17, SR_TID.X ;  /* 0x0000000000117919 */ /* 0x000ea60000002100 */
[----:B------:R-:W3:Y:S01]  /*0080*/  LDC R19, c[0x0][0x364] ;  /* 0x0000d900ff137b82 */ /* 0x000ee20000000800 */
[----:B------:R-:W4:Y:S01]  /*0090*/  LDCU.64 UR8, c[0x4][0x20] ;  /* 0x01000400ff0877ac */ /* 0x000f220008000a00 */
[----:B------:R-:W1:Y:S06]  /*00a0*/  LDCU.64 UR36, c[0x0][0x358] ;  /* 0x00006b00ff2477ac */ /* 0x000e6c0008000a00 */
[----:B------:R-:W5:Y:S01]  /*00b0*/  LDC R8, c[0x0][0x370] ;  /* 0x0000dc00ff087b82 */ /* 0x000f620000000800 */
[----:B0-----:R-:W-:-:S07]  /*00c0*/  IADD3 R6, P0, PT, R1, UR4, RZ ;  /* 0x0000000401067c10 */ /* 0x001fce000ff1e0ff */
[----:B------:R-:W5:Y:S01]  /*00d0*/  LDC R9, c[0x0][0x374] ;  /* 0x0000dd00ff097b82 */ /* 0x000f620000000800 */
[----:B----4-:R-:W-:Y:S02]  /*00e0*/  IMAD.U32 R5, RZ, RZ, UR9 ;  /* 0x00000009ff057e24 */ /* 0x010fe4000f8e00ff */
[----:B-1----:R-:W-:-:S05]  /*00f0*/  IMAD.X R7, RZ, RZ, UR5, P0 ;  /* 0x00000005ff077e24 */ /* 0x002fca00080e06ff */
[----:B------:R-:W0:Y:S08]  /*0100*/  LDC R10, c[0x0][0x378] ;  /* 0x0000de00ff0a7b82 */ /* 0x000e300000000800 */
[----:B------:R-:W3:Y:S08]  /*0110*/  S2UR UR7, SR_CTAID.Y ;  /* 0x00000000000779c3 */ /* 0x000ef00000002600 */
[----:B------:R-:W2:Y:S01]  /*0120*/  S2UR UR6, SR_CTAID.X ;  /* 0x00000000000679c3 */ /* 0x000ea20000002500 */
[----:B-----5:R1:W-:Y:S04]  /*0130*/  STL.64 [R1], R8 ;  /* 0x0000000801007387 */ /* 0x0203e80000100a00 */
[----:B0-----:R1:W-:Y:S03]  /*0140*/  STL [R1+0x8], R10 ;  /* 0x0000080a01007387 */ /* 0x0013e60000100800 */
[----:B------:R1:W0:Y:S01]  /*0150*/  LDC.64 R2, c[0x4][R0] ;  /* 0x0100000000027b82 */ /* 0x0002220000000a00 */
[----:B---3--:R-:W-:-:S02]  /*0160*/  IMAD R19, R19, UR7, R4 ;  /* 0x0000000713137c24 */ /* 0x008fc4000f8e0204 */
[----:B------:R-:W-:Y:S02]  /*0170*/  IMAD.U32 R4, RZ, RZ, UR8 ;  /* 0x00000008ff047e24 */ /* 0x000fe4000f8e00ff */
[----:B--2---:R-:W-:-:S07]  /*0180*/  IMAD R16, R16, UR6, R17 ;  /* 0x0000000610107c24 */ /* 0x004fce000f8e0211 */
[----:B------:R-:W-:-:S07]  /*0190*/  LEPC R20, `(.L_x_0) ;  /* 0x000000001014794e */ /* 0x000fce0000000000 */
[----:B01----:R-:W-:Y:S05]  /*01a0*/  CALL.ABS.NOINC R2 ;  /* 0x0000000002007343 */ /* 0x003fea0003c00000 */
.L_x_0:
[----:B------:R-:W0:Y:S02]  /*01b0*/  LDC.64 R2, c[0x0][0x398] ;  /* 0x0000e600ff027b82 */ /* 0x000e240000000a00 */
[----:B0-----:R-:W2:Y:S02]  /*01c0*/  LDG.E R10, desc[UR36][R2.64+0x4] ;  /* 0x00000424020a7981 */ /* 0x001ea4000c1e1900 */
[----:B--2---:R-:W-:-:S13]  /*01d0*/  ISETP.GE.AND P0, PT, R19, R10, PT ;  /* 0x0000000a1300720c */ /* 0x004fda0003f06270 */
[----:B------:R-:W-:Y:S05]  /*01e0*/  @P0 EXIT ;  /* 0x000000000000094d */ /* 0x000fea0003800000 */
[----:B------:R-:W2:Y:S02]  /*01f0*/  LDG.E R7, desc[UR36][R2.64+0x8] ;  /* 0x0000082402077981 */ /* 0x000ea4000c1e1900 */
[----:B--2---:R-:W-:-:S13]  /*0200*/  ISETP.GE.AND P0, PT, R16, R7, PT ;  /* 0x000000071000720c */ /* 0x004fda0003f06270 */
[----:B------:R-:W-:Y:S05]  /*0210*/  @P0 EXIT ;  /* 0x000000000000094d */ /* 0x000fea0003800000 */
[----:B------:R-:W0:Y:S01]  /*0220*/  LDCU.64 UR4, c[0x0][0x390] ;  /* 0x00007200ff0477ac */ /* 0x000e220008000a00 */
[--C-:B------:R-:W-:Y:S01]  /*0230*/  SHF.R.S32.HI R17, RZ, 0x1f, R16.reuse ;  /* 0x0000001fff117819 */ /* 0x100fe20000011410 */
[----:B------:R-:W2:Y:S01]  /*0240*/  LDG.E R3, desc[UR36][R2.64] ;  /* 0x0000002402037981 */ /* 0x000ea2000c1e1900 */
[----:B------:R-:W-:Y:S01]  /*0250*/  SHF.R.S32.HI R11, RZ, 0x1f, R7 ;  /* 0x0000001fff0b7819 */ /* 0x000fe20000011407 */
[----:B------:R-:W-:-:S04]  /*0260*/  IMAD.WIDE.U32 R4, R19, R7, R16 ;  /* 0x0000000713047225 */ /* 0x000fc800078e0010 */
[----:B------:R-:W-:Y:S01]  /*0270*/  IMAD R5, R19, R11, R5 ;  /* 0x0000000b13057224 */ /* 0x000fe200078e0205 */
[----:B0-----:R-:W-:-:S04]  /*0280*/  LEA R8, P0, R4, UR4, 0x2 ;  /* 0x0000000404087c11 */ /* 0x001fc8000f8010ff */
[----:B------:R-:W-:-:S05]  /*0290*/  LEA.HI.X R9, R4, UR5, R5, 0x2, P0 ;  /* 0x0000000504097c11 */ /* 0x000fca00080f1405 */
[----:B------:R0:W5:Y:S01]  /*02a0*/  LDG.E R0, desc[UR36][R8.64] ;  /* 0x0000002408007981 */ /* 0x000162000c1e1900 */
[----:B--2---:R-:W-:-:S13]  /*02b0*/  ISETP.GE.AND P0, PT, R3, 0x1, PT ;  /* 0x000000010300780c */ /* 0x004fda0003f06270 */
[----:B0-----:R-:W-:Y:S05]  /*02c0*/  @!P0 BRA `(.L_x_1) ;  /* 0x0000000400908947 */ /* 0x001fea0003800000 */
[----:B------:R-:W-:Y:S01]  /*02d0*/  IMAD.MOV R3, RZ, RZ, -R3 ;  /* 0x000000ffff037224 */ /* 0x000fe200078e0a03 */
[----:B------:R-:W-:Y:S01]  /*02e0*/  SHF.R.S32.HI R2, RZ, 0x1f, R10 ;  /* 0x0000001fff027819 */ /* 0x000fe2000001140a */
[-C--:B------:R-:W-:Y:S01]  /*02f0*/  IMAD R13, R11, R10.reuse, RZ ;  /* 0x0000000a0b0d7224 */ /* 0x080fe200078e02ff */
[----:B------:R-:W-:Y:S01]  /*0300*/  BSSY.RECONVERGENT B0, `(.L_x_1) ;  /* 0x0000060000007945 */ /* 0x000fe20003800200 */
[----:B------:R-:W-:Y:S01]  /*0310*/  IMAD.WIDE.U32 R4, R7, R10, RZ ;  /* 0x0000000a07047225 */ /* 0x000fe200078e00ff */
[----:B------:R-:W-:-:S03]  /*0320*/  ISETP.GE.AND P0, PT, R3, RZ, PT ;  /* 0x000000ff0300720c */ /* 0x000fc60003f06270 */
[-C--:B------:R-:W-:Y:S02]  /*0330*/  IMAD R2, R2, R7.reuse, RZ ;  /* 0x0000000702027224 */ /* 0x080fe400078e02ff */
[----:B------:R-:W-:-:S04]  /*0340*/  IMAD.WIDE.U32 R6, R10, R7, RZ ;  /* 0x000000070a067225 */ /* 0x000fc800078e00ff */
[----:B------:R-:W-:Y:S01]  /*0350*/  IMAD R11, R10, R11, R2 ;  /* 0x0000000b0a0b7224 */ /* 0x000fe200078e0202 */
[----:B------:R-:W-:Y:S01]  /*0360*/  MOV R10, R8 ;  /* 0x00000008000a7202 */ /* 0x000fe20000000f00 */
[----:B------:R-:W-:Y:S02]  /*0370*/  IMAD.IADD R5, R5, 0x1, R13 ;  /* 0x0000000105057824 */ /* 0x000fe400078e020d */
[----:B------:R-:W-:Y:S02]  /*0380*/  IMAD.IADD R7, R7, 0x1, R11 ;  /* 0x0000000107077824 */ /* 0x000fe400078e020b */
[C---:B------:R-:W-:Y:S01]  /*0390*/  IMAD.SHL.U32 R2, R4.reuse, 0x4, RZ ;  /* 0x0000000404027824 */ /* 0x040fe200078e00ff */
[----:B------:R-:W-:Y:S01]  /*03a0*/  SHF.L.U64.HI R4, R4, 0x2, R5 ;  /* 0x0000000204047819 */ /* 0x000fe20000010205 */
[C---:B------:R-:W-:Y:S01]  /*03b0*/  IMAD.SHL.U32 R5, R6.reuse, 0x4, RZ ;  /* 0x0000000406057824 */ /* 0x040fe200078e00ff */
[----:B------:R-:W-:Y:S01]  /*03c0*/  SHF.L.U64.HI R6, R6, 0x2, R7 ;  /* 0x0000000206067819 */ /* 0x000fe20000010207 */
[----:B------:R-:W-:-:S02]  /*03d0*/  IMAD.MOV.U32 R7, RZ, RZ, R10 ;  /* 0x000000ffff077224 */ /* 0x000fc400078e000a */
[----:B------:R-:W-:Y:S01]  /*03e0*/  IMAD.MOV.U32 R11, RZ, RZ, R9 ;  /* 0x000000ffff0b7224 */ /* 0x000fe200078e0009 */
[----:B------:R-:W-:Y:S06]  /*03f0*/  @P0 BRA `(.L_x_2) ;  /* 0x00000004000c0947 */ /* 0x000fec0003800000 */
[----:B------:R-:W-:Y:S01]  /*0400*/  IMAD.MOV R8, RZ, RZ, -R3 ;  /* 0x000000ffff087224 */ /* 0x000fe200078e0a03 */
[----:B------:R-:W-:-:S04]  /*0410*/  PLOP3.LUT P0, PT, PT, PT, PT, 0x80, 0x8 ;  /* 0x000000000008781c */ /* 0x000fc80003f0f070 */
[----:B------:R-:W-:-:S13]  /*0420*/  ISETP.GT.AND P1, PT, R8, 0x3, PT ;  /* 0x000000030800780c */ /* 0x000fda0003f24270 */
[----:B------:R-:W-:Y:S05]  /*0430*/  @!P1 BRA `(.L_x_3) ;  /* 0x0000000000909947 */ /* 0x000fea0003800000 */
[----:B------:R-:W-:Y:S01]  /*0440*/  BSSY.RECONVERGENT B1, `(.L_x_3) ;  /* 0x0000023000017945 */ /* 0x000fe20003800200 */
[----:B------:R-:W-:-:S13]  /*0450*/  PLOP3.LUT P0, PT, PT, PT, PT, 0x8, 0x80 ;  /* 0x000000000080781c */ /* 0x000fda0003f0e170 */
.L_x_4:
[----:B------:R-:W-:-:S05]  /*0460*/  IMAD.MOV.U32 R8, RZ, RZ, R10 ;  /* 0x000000ffff087224 */ /* 0x000fca00078e000a */
[----:B------:R-:W2:Y:S01]  /*0470*/  LDG.E R13, desc[UR36][R8.64] ;  /* 0x00000024080d7981 */ /* 0x000ea2000c1e1900 */
[----:B------:R-:W-:Y:S02]  /*0480*/  IADD3 R12, P2, PT, R10, R5, RZ ;  /* 0x000000050a0c7210 */ /* 0x000fe40007f5e0ff */
[----:B--2--5:R-:W-:-:S03]  /*0490*/  FSETP.GEU.AND P1, PT, R0, R13, PT ;  /* 0x0000000d0000720b */ /* 0x024fc60003f2e000 */
[----:B------:R-:W-:-:S05]  /*04a0*/  IMAD.X R13, R9, 0x1, R6, P2 ;  /* 0x00000001090d7824 */ /* 0x000fca00010e0606 */
[----:B------:R-:W2:Y:S05]  /*04b0*/  LDG.E R15, desc[UR36][R12.64] ;  /* 0x000000240c0f7981 */ /* 0x000eaa000c1e1900 */
[----:B------:R-:W-:-:S05]  /*04c0*/  @!P1 IMAD.MOV.U32 R10, RZ, RZ, R7 ;  /* 0x000000ffff0a9224 */ /* 0x000fca00078e0007 */
[----:B------:R-:W2:Y:S01]  /*04d0*/  @!P1 LDG.E R0, desc[UR36][R10.64] ;  /* 0x000000240a009981 */ /* 0x000ea2000c1e1900 */
[----:B------:R-:W-:Y:S02]  /*04e0*/  IADD3 R14, P2, PT, R7, R2, RZ ;  /* 0x00000002070e7210 */ /* 0x000fe40007f5e0ff */
[----:B------:R-:W-:-:S04]  /*04f0*/  IADD3 R20, P3, PT, R12, R5, RZ ;  /* 0x000000050c147210 */ /* 0x000fc80007f7e0ff */
[----:B------:R-:W-:-:S05]  /*0500*/  IADD3.X R21, PT, PT, R13, R6, RZ, P3, !PT ;  /* 0x000000060d157210 */ /* 0x000fca0001ffe4ff */
[----:B------:R-:W3:Y:S01]  /*0510*/  LDG.E R7, desc[UR36][R20.64] ;  /* 0x0000002414077981 */ /* 0x000ee2000c1e1900 */
[----:B--2---:R-:W-:Y:S01]  /*0520*/  FSETP.GEU.AND P1, PT, R0, R15, PT ;  /* 0x0000000f0000720b */ /* 0x004fe20003f2e000 */
[----:B------:R-:W-:-:S12]  /*0530*/  IMAD.X R15, R11, 0x1, R4, P2 ;  /* 0x000000010b0f7824 */ /* 0x000fd800010e0604 */
[----:B------:R-:W3:Y:S01]  /*0540*/  @!P1 LDG.E R0, desc[UR36][R14.64] ;  /* 0x000000240e009981 */ /* 0x000ee2000c1e1900 */
[----:B------:R-:W-:Y:S02]  /*0550*/  IADD3 R12, P3, PT, R20, R5, RZ ;  /* 0x00000005140c7210 */ /* 0x000fe40007f7e0ff */
[----:B------:R-:W-:-:S03]  /*0560*/  IADD3 R22, P2, PT, R14, R2, RZ ;  /* 0x000000020e167210 */ /* 0x000fc60007f5e0ff */
[----:B------:R-:W-:Y:S02]  /*0570*/  IMAD.X R13, R21, 0x1, R6, P3 ;  /* 0x00000001150d7824 */ /* 0x000fe400018e0606 */
[----:B------:R-:W-:Y:S01]  /*0580*/  IMAD.X R23, R15, 0x1, R4, P2 ;  /* 0x000000010f177824 */ /* 0x000fe200010e0604 */
[----:B---3--:R-:W-:Y:S02]  /*0590*/  FSETP.GEU.AND P1, PT, R0, R7, PT ;  /* 0x000000070000720b */ /* 0x008fe40003f2e000 */
[----:B------:R-:W2:Y:S11]  /*05a0*/  LDG.E R7, desc[UR36][R12.64] ;  /* 0x000000240c077981 */ /* 0x000eb6000c1e1900 */
[----:B------:R-:W2:Y:S01]  /*05b0*/  @!P1 LDG.E R0, desc[UR36][R22.64] ;  /* 0x0000002416009981 */ /* 0x000ea2000c1e1900 */
[----:B------:R-:W-:Y:S01]  /*05c0*/  IADD3 R24, P2, PT, R22, R2, RZ ;  /* 0x0000000216187210 */ /* 0x000fe20007f5e0ff */
[----:B------:R-:W-:-:S04]  /*05d0*/  VIADD R3, R3, 0x4 ;  /* 0x0000000403037836 */ /* 0x000fc80000000000 */
[----:B------:R-:W-:Y:S01]  /*05e0*/  IMAD.X R25, R23, 0x1, R4, P2 ;  /* 0x0000000117197824 */ /* 0x000fe200010e0604 */
[----:B------:R-:W-:-:S05]  /*05f0*/  IADD3 R10, P3, PT, R12, R5, RZ ;  /* 0x000000050c0a7210 */ /* 0x000fca0007f7e0ff */
[----:B------:R-:W-:Y:S01]  /*0600*/  IMAD.X R9, R13, 0x1, R6, P3 ;  /* 0x000000010d097824 */ /* 0x000fe200018e0606 */
[----:B--2---:R-:W-:-:S13]  /*0610*/  FSETP.GEU.AND P1, PT, R0, R7, PT ;  /* 0x000000070000720b */ /* 0x004fda0003f2e000 */
[----:B------:R0:W5:Y:S01]  /*0620*/  @!P1 LDG.E R0, desc[UR36][R24.64] ;  /* 0x0000002418009981 */ /* 0x000162000c1e1900 */
[----:B------:R-:W-:Y:S02]  /*0630*/  ISETP.GE.AND P1, PT, R3, -0x3, PT ;  /* 0xfffffffd0300780c */ /* 0x000fe40003f26270 */
[----:B------:R-:W-:-:S04]  /*0640*/  IADD3 R7, P2, PT, R24, R2, RZ ;  /* 0x0000000218077210 */ /* 0x000fc80007f5e0ff */
[----:B------:R-:W-:-:S07]  /*0650*/  IADD3.X R11, PT, PT, R25, R4, RZ, P2, !PT ;  /* 0x00000004190b7210 */ /* 0x000fce00017fe4ff */
[----:B0-----:R-:W-:Y:S05]  /*0660*/  @!P1 BRA `(.L_x_4) ;  /* 0xfffffffc007c9947 */ /* 0x001fea000383ffff */
[----:B------:R-:W-:Y:S05]  /*0670*/  BSYNC.RECONVERGENT B1 ;  /* 0x0000000000017941 */ /* 0x000fea0003800200 */
.L_x_3:
[----:B------:R-:W-:Y:S01]  /*0680*/  IMAD.MOV R8, RZ, RZ, -R3 ;  /* 0x000000ffff087224 */ /* 0x000fe200078e0a03 */
[----:B------:R-:W-:Y:S04]  /*0690*/  BSSY.RECONVERGENT B1, `(.L_x_5) ;  /* 0x0000017000017945 */ /* 0x000fe80003800200 */
[----:B------:R-:W-:-:S13]  /*06a0*/  ISETP.GT.AND P1, PT, R8, 0x1, PT ;  /* 0x000000010800780c */ /* 0x000fda0003f24270 */
[----:B------:R-:W-:Y:S05]  /*06b0*/  @!P1 BRA `(.L_x_6) ;  /* 0x0000000000509947 */ /* 0x000fea0003800000 */
[----:B------:R-:W-:Y:S02]  /*06c0*/  IMAD.MOV.U32 R14, RZ, RZ, R10 ;  /* 0x000000ffff0e7224 */ /* 0x000fe400078e000a */
[----:B------:R-:W-:-:S05]  /*06d0*/  IMAD.MOV.U32 R15, RZ, RZ, R9 ;  /* 0x000000ffff0f7224 */ /* 0x000fca00078e0009 */
[----:B------:R-:W2:Y:S01]  /*06e0*/  LDG.E R13, desc[UR36][R14.64] ;  /* 0x000000240e0d7981 */ /* 0x000ea2000c1e1900 */
[----:B------:R-:W-:-:S05]  /*06f0*/  IADD3 R8, P1, PT, R5, R10, RZ ;  /* 0x0000000a05087210 */ /* 0x000fca0007f3e0ff */
[----:B------:R-:W-:Y:S01]  /*0700*/  IMAD.X R9, R6, 0x1, R9, P1 ;  /* 0x0000000106097824 */ /* 0x000fe200008e0609 */
[----:B--2--5:R-:W-:-:S04]  /*0710*/  FSETP.GEU.AND P0, PT, R0, R13, PT ;  /* 0x0000000d0000720b */ /* 0x024fc80003f0e000 */
[----:B------:R-:W2:Y:S09]  /*0720*/  LDG.E R13, desc[UR36][R8.64] ;  /* 0x00000024080d7981 */ /* 0x000eb2000c1e1900 */
[----:B------:R-:W-:-:S05]  /*0730*/  @!P0 IMAD.MOV.U32 R10, RZ, RZ, R7 ;  /* 0x000000ffff0a8224 */ /* 0x000fca00078e0007 */
[----:B------:R0:W2:Y:S01]  /*0740*/  @!P0 LDG.E R0, desc[UR36][R10.64] ;  /* 0x000000240a008981 */ /* 0x0000a2000c1e1900 */
[----:B------:R-:W-:Y:S02]  /*0750*/  IADD3 R12, P1, PT, R7, R2, RZ ;  /* 0x00000002070c7210 */ /* 0x000fe40007f3e0ff */
[----:B------:R-:W-:Y:S02]  /*0760*/  IADD3 R3, PT, PT, R3, 0x1, RZ ;  /* 0x0000000103037810 */ /* 0x000fe40007ffe0ff */
[----:B0-----:R-:W-:-:S03]  /*0770*/  IADD3 R10, P2, PT, R8, R5, RZ ;  /* 0x00000005080a7210 */ /* 0x001fc60007f5e0ff */
[----:B------:R-:W-:Y:S02]  /*0780*/  VIADD R3, R3, 0x1 ;  /* 0x0000000103037836 */ /* 0x000fe40000000000 */
[----:B------:R-:W-:Y:S01]  /*0790*/  IMAD.X R9, R9, 0x1, R6, P2 ;  /* 0x0000000109097824 */ /* 0x000fe200010e0606 */
[----:B--2---:R-:W-:Y:S01]  /*07a0*/  FSETP.GEU.AND P0, PT, R0, R13, PT ;  /* 0x0000000d0000720b */ /* 0x004fe20003f0e000 */
[----:B------:R-:W-:Y:S01]  /*07b0*/  IMAD.X R13, R11, 0x1, R4, P1 ;  /* 0x000000010b0d7824 */ /* 0x000fe200008e0604 */
[----:B------:R-:W-:-:S05]  /*07c0*/  IADD3 R7, P1, PT, R12, R2, RZ ;  /* 0x000000020c077210 */ /* 0x000fca0007f3e0ff */
[----:B------:R-:W-:-:S06]  /*07d0*/  IMAD.X R11, R13, 0x1, R4, P1 ;  /* 0x000000010d0b7824 */ /* 0x000fcc00008e0604 */
[----:B------:R0:W5:Y:S01]  /*07e0*/  @!P0 LDG.E R0, desc[UR36][R12.64] ;  /* 0x000000240c008981 */ /* 0x000162000c1e1900 */
[----:B------:R-:W-:-:S13]  /*07f0*/  PLOP3.LUT P0, PT, PT, PT, PT, 0x8, 0x80 ;  /* 0x000000000080781c */ /* 0x000fda0003f0e170 */
.L_x_6:
[----:B------:R-:W-:Y:S05]  /*0800*/  BSYNC.RECONVERGENT B1 ;  /* 0x0000000000017941 */ /* 0x000fea0003800200 */
.L_x_5:
[----:B------:R-:W-:-:S13]  /*0810*/  ISETP.NE.OR P0, PT, R3, RZ, P0 ;  /* 0x000000ff0300720c */ /* 0x000fda0000705670 */
[----:B------:R-:W-:Y:S05]  /*0820*/  @!P0 BRA `(.L_x_7) ;  /* 0x0000000000348947 */ /* 0x000fea0003800000 */
.L_x_2:
[----:B------:R-:W-:-:S05]  /*0830*/  IMAD.MOV.U32 R8, RZ, RZ, R10 ;  /* 0x000000ffff087224 */ /* 0x000fca00078e000a */
[----:B0-----:R0:W2:Y:S01]  /*0840*/  LDG.E R13, desc[UR36][R8.64] ;  /* 0x00000024080d7981 */ /* 0x0010a2000c1e1900 */
[----:B------:R-:W-:Y:S02]  /*0850*/  IADD3 R3, PT, PT, R3, 0x1, RZ ;  /* 0x0000000103037810 */ /* 0x000fe40007ffe0ff */
[----:B------:R-:W-:-:S05]  /*0860*/  IADD3 R10, P2, PT, R10, R5, RZ ;  /* 0x000000050a0a7210 */ /* 0x000fca0007f5e0ff */
[----:B0-----:R-:W-:Y:S01]  /*0870*/  IMAD.X R9, R9, 0x1, R6, P2 ;  /* 0x0000000109097824 */ /* 0x001fe200010e0606 */
[----:B--2--5:R-:W-:-:S13]  /*0880*/  FSETP.GEU.AND P0, PT, R0, R13, PT ;  /* 0x0000000d0000720b */ /* 0x024fda0003f0e000 */
[----:B------:R-:W-:Y:S02]  /*0890*/  @!P0 IMAD.MOV.U32 R12, RZ, RZ, R7 ;  /* 0x000000ffff0c8224 */ /* 0x000fe400078e0007 */
[----:B------:R-:W-:-:S05]  /*08a0*/  @!P0 IMAD.MOV.U32 R13, RZ, RZ, R11 ;  /* 0x000000ffff0d8224 */ /* 0x000fca00078e000b */
[----:B------:R1:W5:Y:S01]  /*08b0*/  @!P0 LDG.E R0, desc[UR36][R12.64] ;  /* 0x000000240c008981 */ /* 0x000362000c1e1900 */
[----:B------:R-:W-:Y:S02]  /*08c0*/  ISETP.NE.AND P0, PT, R3, RZ, PT ;  /* 0x000000ff0300720c */ /* 0x000fe40003f05270 */
[----:B------:R-:W-:-:S05]  /*08d0*/  IADD3 R7, P1, PT, R7, R2, RZ ;  /* 0x0000000207077210 */ /* 0x000fca0007f3e0ff */
[----:B------:R-:W-:-:S06]  /*08e0*/  IMAD.X R11, R11, 0x1, R4, P1 ;  /* 0x000000010b0b7824 */ /* 0x000fcc00008e0604 */
[----:B-1----:R-:W-:Y:S05]  /*08f0*/  @P0 BRA `(.L_x_2) ;  /* 0xfffffffc00cc0947 */ /* 0x002fea000383ffff */
.L_x_7:
[----:B------:R-:W-:Y:S05]  /*0900*/  BSYNC.RECONVERGENT B0 ;  /* 0x0000000000007941 */ /* 0x000fea0003800200 */
.L_x_1:
[----:B------:R-:W1:Y:S01]  /*0910*/  LDC.64 R2, c[0x0][0x388] ;  /* 0x0000e200ff027b82 */ /* 0x000e620000000a00 */
[----:B------:R-:W2:Y:S01]  /*0920*/  LDCU.64 UR4, c[0x0][0x380] ;  /* 0x00007000ff0477ac */ /* 0x000ea20008000a00 */
[----:B-1----:R-:W3:Y:S01]  /*0930*/  LDG.E R2, desc[UR36][R2.64+0x4] ;  /* 0x0000042402027981 */ /* 0x002ee2000c1e1900 */
[----:B------:R-:W-:Y:S02]  /*0940*/  IMAD.MOV.U32 R4, RZ, RZ, R16 ;  /* 0x000000ffff047224 */ /* 0x000fe400078e0010 */
[----:B------:R-:W-:Y:S01]  /*0950*/  IMAD.MOV.U32 R5, RZ, RZ, R17 ;  /* 0x000000ffff057224 */ /* 0x000fe200078e0011 */
[----:B---3--:R-:W-:Y:S01]  /*0960*/  SHF.R.S32.HI R6, RZ, 0x1f, R2 ;  /* 0x0000001fff067819 */ /* 0x008fe20000011402 */
[----:B------:R-:W-:-:S04]  /*0970*/  IMAD.WIDE.U32 R4, R19, R2, R4 ;  /* 0x0000000213047225 */ /* 0x000fc800078e0004 */
[----:B------:R-:W-:Y:S01]  /*0980*/  IMAD R19, R6, R19, RZ ;  /* 0x0000001306137224 */ /* 0x000fe200078e02ff */
[----:B--2---:R-:W-:-:S03]  /*0990*/  LEA R6, P0, R4, UR4, 0x2 ;  /* 0x0000000404067c11 */ /* 0x004fc6000f8010ff */
[----:B------:R-:W-:-:S05]  /*09a0*/  IMAD.IADD R5, R5, 0x1, R19 ;  /* 0x0000000105057824 */ /* 0x000fca00078e0213 */
[----:B------:R-:W-:-:S05]  /*09b0*/  LEA.HI.X R7, R4, UR5, R5, 0x2, P0 ;  /* 0x0000000504077c11 */ /* 0x000fca00080f1405 */
[----:B-----5:R-:W-:Y:S01]  /*09c0*/  STG.E desc[UR36][R6.64], R0 ;  /* 0x0000000006007986 */ /* 0x020fe2000c101924 */
[----:B------:R-:W-:Y:S05]  /*09d0*/  EXIT ;  /* 0x000000000000794d */ /* 0x000fea0003800000 */
.L_x_8:
[----:B------:R-:W-:-:S00]  /*09e0*/  BRA `(.L_x_8) ;  /* 0xfffffffc00fc7947 */ /* 0x000fc0000383ffff */
[----:B------:R-:W-:-:S00]  /*09f0*/  NOP ;  /* 0x0000000000007918 */ /* 0x000fc00000000000 */
        /* <DEDUP_REMOVED lines=8> */
.L_x_14:


//--------------------- .text.add_2d              --------------------------
	.section	.text.add_2d,"ax",@progbits
	.align	128
        .global         add_2d
        .type           add_2d,@function
        .size           add_2d,(.L_x_15 - add_2d)
        .other          add_2d,@"STO_CUDA_ENTRY STV_DEFAULT"
add_2d:
.text.add_2d:
[----:B------:R-:W0:Y:S08]  /*0000*/  LDC R1, c[0x0][0x37c] ;  /* 0x0000df00ff017b82 */ /* 0x000e300000000800 */
[----:B------:R-:W1:Y:S01]  /*0010*/  LDC.64 R4, c[0x0][0x388] ;  /* 0x0000e200ff047b82 */ /* 0x000e620000000a00 */
[----:B------:R-:W1:Y:S01]  /*0020*/  LDCU.64 UR36, c[0x0][0x358] ;  /* 0x00006b00ff2477ac */ /* 0x000e620008000a00 */
[----:B0-----:R-:W-:Y:S01]  /*0030*/  VIADD R1, R1, 0xfffffff0 ;  /* 0xfffffff001017836 */ /* 0x001fe20000000000 */
[----:B------:R-:W0:Y:S01]  /*0040*/  LDCU UR4, c[0x0][0x2f8] ;  /* 0x00005f00ff0477ac */ /* 0x000e220008000800 */
[----:B------:R-:W-:Y:S01]  /*0050*/  MOV R2, 0x0 ;  /* 0x0000000000027802 */ /* 0x000fe20000000f00 */
[----:B------:R-:W2:Y:S01]  /*0060*/  S2R R16, SR_TID.X ;  /* 0x0000000000107919 */ /* 0x000ea20000002100 */
[----:B------:R-:W3:Y:S01]  /*0070*/  LDCU UR5, c[0x0][0x2fc] ;  /* 0x00005f80ff0577ac */ /* 0x000ee20008000800 */
[----:B------:R-:W4:Y:S01]  /*0080*/  S2R R17, SR_TID.Y ;  /* 0x0000000000117919 */ /* 0x000f220000002200 */
[----:B------:R-:W5:Y:S01]  /*0090*/  LDCU.64 UR6, c[0x4][0x10] ;  /* 0x01000200ff0677ac */ /* 0x000f620008000a00 */
[----:B-1----:R-:W2:Y:S04]  /*00a0*/  LDG.E R8, desc[UR36][R4.64] ;  /* 0x0000002404087981 */ /* 0x002ea8000c1e1900 */
[----:B------:R-:W2:Y:S04]  /*00b0*/  LDG.E R9, desc[UR36][R4.64+0x4] ;  /* 0x0000042404097981 */ /* 0x000ea8000c1e1900 */
[----:B------:R5:W4:Y:S01]  /*00c0*/  LDG.E R0, desc[UR36][R4.64+0x8] ;  /* 0x0000082404007981 */ /* 0x000b22000c1e1900 */
[----:B------:R1:W1:Y:S01]  /*00d0*/  LDC.64 R10, c[0x4][R2] ;  /* 0x01000000020a7b82 */ /* 0x0002620000000a00 */
[----:B0-----:R-:W-:-:S05]  /*00e0*/  IADD3 R19, P0, PT, R1, UR4, RZ ;  /* 0x0000000401137c10 */ /* 0x001fca000ff1e0ff */
[----:B---3--:R-:W-:Y:S02]  /*00f0*/  IMAD.X R18, RZ, RZ, UR5, P0 ;  /* 0x00000005ff127e24 */ /* 0x008fe400080e06ff */
[----:B------:R-:W-:Y:S01]  /*0100*/  IMAD.MOV.U32 R6, RZ, RZ, R19 ;  /* 0x000000ffff067224 */ /* 0x000fe200078e0013 */
[----:B-----5:R-:W-:Y:S01]  /*0110*/  MOV R5, UR7 ;  /* 0x0000000700057c02 */ /* 0x020fe20008000f00 */
[----:B------:R-:W-:Y:S02]  /*0120*/  IMAD.U32 R4, RZ, RZ, UR6 ;  /* 0x00000006ff047e24 */ /* 0x000fe4000f8e00ff */
[----:B------:R-:W-:Y:S01]  /*0130*/  IMAD.MOV.U32 R7, RZ, RZ, R18 ;  /* 0x000000ffff077224 */ /* 0x000fe200078e0012 */
[----:B--2---:R0:W-:Y:S04]  /*0140*/  STL.64 [R1], R8 ;  /* 0x0000000801007387 */ /* 0x0041e80000100a00 */
[----:B-1--4-:R0:W-:Y:S02]  /*0150*/  STL [R1+0x8], R0 ;  /* 0x0000080001007387 */ /* 0x0121e40000100800 */
[----:B------:R-:W-:-:S07]  /*0160*/  LEPC R20, `(.L_x_9) ;  /* 0x000000001014794e */ /* 0x000fce0000000000 */
[----:B0-----:R-:W-:Y:S05]  /*0170*/  CALL.ABS.NOINC R10 ;  /* 0x000000000a007343 */ /* 0x001fea0003c00000 */
.L_x_9:
[----:B------:R-:W0:Y:S01]  /*0180*/  LDC.64 R4, c[0x0][0x388] ;  /* 0x0000e200ff047b82 */ /* 0x000e220000000a00 */
[----:B------:R-:W1:Y:S01]  /*0190*/  LDCU.64 UR4, c[0x0][0x380] ;  /* 0x00007000ff0477ac */ /* 0x000e620008000a00 */
[----:B0-----:R-:W2:Y:S02]  /*01a0*/  LDG.E R4, desc[UR36][R4.64+0x8] ;  /* 0x0000082404047981 */ /* 0x001ea4000c1e1900 */
[----:B--2---:R-:W-:-:S05]  /*01b0*/  IMAD R0, R4, R16, R17 ;  /* 0x0000001004007224 */ /* 0x004fca00078e0211 */
[----:B------:R-:W-:-:S04]  /*01c0*/  SHF.R.S64 R10, RZ, 0x1e, R0 ;  /* 0x0000001eff0a7819 */ /* 0x000fc80000001000 */
[----:B-1----:R-:W-:-:S04]  /*01d0*/  IADD3 R10, P0, PT, R10, UR4, RZ ;  /* 0x000000040a0a7c10 */ /* 0x002fc8000ff1e0ff */
[----:B------:R-:W-:Y:S01]  /*01e0*/  LEA.HI.X.SX32 R11, R0, UR5, 0x2, P0 ;  /* 0x00000005000b7c11 */ /* 0x000fe200080f16ff */
[----:B------:R0:W-:Y:S01]  /*01f0*/  STL.64 [R1], R16 ;  /* 0x0000001001007387 */ /* 0x0001e20000100a00 */
[----:B------:R-:W1:Y:S01]  /*0200*/  LDC.64 R2, c[0x4][R2] ;  /* 0x0100000002027b82 */ /* 0x000e620000000a00 */
[----:B------:R-:W2:Y:S02]  /*0210*/  LDCU.64 UR4, c[0x4][0x18] ;  /* 0x01000300ff0477ac */ /* 0x000ea40008000a00 */
[----:B------:R-:W3:Y:S01]  /*0220*/  LDG.E R0, desc[UR36][R10.64] ;  /* 0x000000240a007981 */ /* 0x000ee2000c1e1900 */
[----:B------:R-:W-:Y:S01]  /*0230*/  IMAD.MOV.U32 R6, RZ, RZ, R19 ;  /* 0x000000ffff067224 */ /* 0x000fe200078e0013 */
[----:B------:R-:W-:Y:S02]  /*0240*/  MOV R7, R18 ;  /* 0x0000001200077202 */ /* 0x000fe40000000f00 */
[----:B--2---:R-:W-:Y:S01]  /*0250*/  MOV R4, UR4 ;  /* 0x0000000400047c02 */ /* 0x004fe20008000f00 */
[----:B------:R-:W-:Y:S01]  /*0260*/  IMAD.U32 R5, RZ, RZ, UR5 ;  /* 0x00000005ff057e24 */ /* 0x000fe2000f8e00ff */
[----:B---3--:R-:W2:Y:S02]  /*0270*/  F2F.F64.F32 R8, R0 ;  /* 0x0000000000087310 */ /* 0x008ea40000201800 */
[----:B-12---:R0:W-:Y:S04]  /*0280*/  STL.64 [R1+0x8], R8 ;  /* 0x0000080801007387 */ /* 0x0061e80000100a00 */
[----:B------:R-:W-:-:S07]  /*0290*/  LEPC R20, `(.L_x_10) ;  /* 0x000000001014794e */ /* 0x000fce0000000000 */
[----:B0-----:R-:W-:Y:S05]  /*02a0*/  CALL.ABS.NOINC R2 ;  /* 0x0000000002007343 */ /* 0x001fea0003c00000 */
.L_x_10:
[----:B------:R-:W-:Y:S05]  /*02b0*/  EXIT ;  /* 0x000000000000794d */ /* 0x000fea0003800000 */
.L_x_11:
        /* <DEDUP_REMOVED lines=12> */
.L_x_15:


//--------------------- .text.my_add              --------------------------
	.section	.text.my_add,"ax",@progbits
	.align	128
        .global         my_add
        .type           my_add,@function
        .size           my_add,(.L_x_16 - my_add)
        .other          my_add,@"STO_CUDA_ENTRY STV_DEFAULT"
my_add:
.text.my_add:
[----:B------:R-:W0:Y:S01]  /*0000*/  LDC R1, c[0x0][0x37c] ;  /* 0x0000df00ff017b82 */ /* 0x000e220000000800 */
[----:B------:R-:W1:Y:S01]  /*0010*/  S2R R18, SR_CTAID.X ;  /* 0x0000000000127919 */ /* 0x000e620000002500 */
[----:B------:R-:W2:Y:S06]  /*0020*/  LDCU UR5, c[0x0][0x2fc] ;  /* 0x00005f80ff0577ac */ /* 0x000eac0008000800 */
[----:B------:R-:W1:Y:S01]  /*0030*/  LDC R17, c[0x0][0x360] ;  /* 0x0000d800ff117b82 */ /* 0x000e620000000800 */
[----:B0-----:R-:W-:Y:S01]  /*0040*/  IADD3 R1, PT, PT, R1, -0x10, RZ ;  /* 0xfffffff001017810 */ /* 0x001fe20007ffe0ff */
[----:B------:R-:W1:Y:S01]  /*0050*/  S2R R19, SR_TID.X ;  /* 0x0000000000137919 */ /* 0x000e620000002100 */
[----:B------:R-:W-:Y:S01]  /*0060*/  MOV R0, 0x0 ;  /* 0x0000000000007802 */ /* 0x000fe20000000f00 */
[----:B------:R-:W0:Y:S04]  /*0070*/  LDCU UR4, c[0x0][0x2f8] ;  /* 0x00005f00ff0477ac */ /* 0x000e280008000800 */
[----:B------:R3:W4:Y:S01]  /*0080*/  LDC.64 R2, c[0x4][R0] ;  /* 0x0100000000027b82 */ /* 0x0007220000000a00 */
[----:B------:R-:W5:Y:S01]  /*0090*/  LDCU.64 UR6, c[0x4][0x8] ;  /* 0x01000100ff0677ac */ /* 0x000f620008000a00 */
[----:B------:R-:W1:Y:S01]  /*00a0*/  LDCU.64 UR36, c[0x0][0x358] ;  /* 0x00006b00ff2477ac */ /* 0x000e620008000a00 */
[----:B0-----:R-:W-:-:S04]  /*00b0*/  IADD3 R6, P0, PT, R1, UR4, RZ ;  /* 0x0000000401067c10 */ /* 0x001fc8000ff1e0ff */
[----:B--2---:R-:W-:Y:S02]  /*00c0*/  IADD3.X R7, PT, PT, RZ, UR5, RZ, P0, !PT ;  /* 0x00000005ff077c10 */ /* 0x004fe400087fe4ff */
[----:B-----5:R-:W-:Y:S02]  /*00d0*/  MOV R4, UR6 ;  /* 0x0000000600047c02 */ /* 0x020fe40008000f00 */
[----:B------:R-:W-:Y:S01]  /*00e0*/  MOV R5, UR7 ;  /* 0x0000000700057c02 */ /* 0x000fe20008000f00 */
[----:B-1----:R-:W-:-:S05]  /*00f0*/  IMAD R16, R17, R18, R19 ;  /* 0x0000001211107224 */ /* 0x002fca00078e0213 */
[----:B------:R3:W-:Y:S02]  /*0100*/  STL.128 [R1], R16 ;  /* 0x0000001001007387 */ /* 0x0007e40000100c00 */
[----:B------:R-:W-:-:S07]  /*0110*/  LEPC R20, `(.L_x_12) ;  /* 0x000000001014794e */ /* 0x000fce0000000000 */
[----:B---34-:R-:W-:Y:S05]  /*0120*/  CALL.ABS.NOINC R2 ;  /* 0x0000000002007343 */ /* 0x018fea0003c00000 */
.L_x_12:
[----:B------:R-:W0:Y:S08]  /*0130*/  LDC.64 R2, c[0x0][0x380] ;  /* 0x0000e000ff027b82 */ /* 0x000e300000000a00 */
[----:B------:R-:W1:Y:S08]  /*0140*/  LDC.64 R4, c[0x0][0x388] ;  /* 0x0000e200ff047b82 */ /* 0x000e700000000a00 */
[----:B------:R-:W2:Y:S01]  /*0150*/  LDC.64 R6, c[0x0][0x390] ;  /* 0x0000e400ff067b82 */ /* 0x000ea20000000a00 */
[----:B0-----:R-:W-:-:S06]  /*0160*/  IMAD.WIDE R2, R16, 0x4, R2 ;  /* 0x0000000410027825 */ /* 0x001fcc00078e0202 */
[----:B------:R-:W3:Y:S01]  /*0170*/  LDG.E R2, desc[UR36][R2.64] ;  /* 0x0000002402027981 */ /* 0x000ee2000c1e1900 */
[----:B-1----:R-:W-:-:S06]  /*0180*/  IMAD.WIDE R4, R16, 0x4, R4 ;  /* 0x0000000410047825 */ /* 0x002fcc00078e0204 */
[----:B------:R-:W3:Y:S01]  /*0190*/  LDG.E R5, desc[UR36][R4.64] ;  /* 0x0000002404057981 */ /* 0x000ee2000c1e1900 */
[----:B--2---:R-:W-:-:S04]  /*01a0*/  IMAD.WIDE R16, R16, 0x4, R6 ;  /* 0x0000000410107825 */ /* 0x004fc800078e0206 */
[----:B---3--:R-:W-:-:S05]  /*01b0*/  FADD R7, R2, R5 ;  /* 0x0000000502077221 */ /* 0x008fca0000000000 */
[----:B------:R-:W-:Y:S01]  /*01c0*/  STG.E desc[UR36][R16.64], R7 ;  /* 0x0000000710007986 */ /* 0x000fe2000c101924 */
[----:B------:R-:W-:Y:S05]  /*01d0*/  EXIT ;  /* 0x000000000000794d */ /* 0x000fea0003800000 */
.L_x_13:
        /* <DEDUP_REMOVED lines=10> */
.L_x_16:


//--------------------- .nv.global.init           --------------------------
	.section	.nv.global.init,"aw",@progbits
.nv.global.init:
	.type		$str$1,@object
	.size		$str$1,($str$3 - $str$1)
$str$1:
        /*0000*/ 	.byte	0x64, 0x69, 0x6d, 0x65, 0x6e, 0x73, 0x69, 0x6f, 0x6e, 0x73, 0x20, 0x25, 0x64, 0x20, 0x25, 0x64
        /*0010*/ 	.byte	0x20, 0x25, 0x64, 0x20, 0x0a, 0x00
	.type		$str$3,@object
	.size		$str$3,($str$2 - $str$3)
$str$3:
        /*0016*/ 	.byte	0x47, 0x72, 0x69, 0x64, 0x20, 0x44, 0x69, 0x6d, 0x65, 0x6e, 0x73, 0x69, 0x6f, 0x6e, 0x73, 0x20
        /*0026*/ 	.byte	0x25, 0x64, 0x20, 0x25, 0x64, 0x20, 0x25, 0x64, 0x20, 0x0a, 0x00
	.type		$str$2,@object
	.size		$str$2,($str - $str$2)
$str$2:
        /*0031*/ 	.byte	0x52, 0x6f, 0x77, 0x3a, 0x20, 0x25, 0x64, 0x20, 0x7c, 0x20, 0x43, 0x6f, 0x6c, 0x3a, 0x20, 0x25
        /*0041*/ 	.byte	0x64, 0x20, 0x7c, 0x20, 0x56, 0x61, 0x6c, 0x75, 0x65, 0x3a, 0x20, 0x25, 0x66, 0x20, 0x0a, 0x00
	.type		$str,@object
	.size		$str,(.L_0 - $str)
$str:
        /*0051*/ 	.byte	0x54, 0x48, 0x52, 0x45, 0x41, 0x44, 0x49, 0x44, 0x58, 0x20, 0x25, 0x64, 0x20, 0x62, 0x6c, 0x6f
        /*0061*/ 	.byte	0x63, 0x6b, 0x44, 0x69, 0x6d, 0x2e, 0x78, 0x20, 0x25, 0x64, 0x20, 0x2c, 0x20, 0x62, 0x6c, 0x6f
        /*0071*/ 	.byte	0x63, 0x6b, 0x49, 0x64, 0x78, 0x2e, 0x78, 0x20, 0x25, 0x64, 0x20, 0x74, 0x68, 0x72, 0x65, 0x61
        /*0081*/ 	.byte	0x64, 0x49, 0x64, 0x78, 0x2e, 0x78, 0x20, 0x25, 0x64, 0x20, 0x0a, 0x00
.L_0:


//--------------------- .nv.shared.reserved.0     --------------------------
	.section	.nv.shared.reserved.0,"aw",@nobits
	.weak		__nv_reservedSMEM_offset_0_alias
	.size		__nv_reservedSMEM_offset_0_alias, 0, 64
	.other		__nv_reservedSMEM_offset_0_alias,@"STO_CUDA_RESERVED_SHARED STV_DEFAULT"
__nv_reservedSMEM_offset_0_alias:
	.zero		0
	.zero		64


//--------------------- .nv.constant0.KERNEL_max  --------------------------
	.section	.nv.constant0.KERNEL_max,"a",@progbits
	.sectionflags	@""
	.align	4
.nv.constant0.KERNEL_max:
	.zero		928


//--------------------- .nv.constant0.add_2d      --------------------------
	.section	.nv.constant0.add_2d,"a",@progbits
	.sectionflags	@""
	.align	4
.nv.constant0.add_2d:
	.zero		920


//--------------------- .nv.constant0.my_add      --------------------------
	.section	.nv.constant0.my_add,"a",@progbits
	.sectionflags	@""
	.align	4
.nv.constant0.my_add:
	.zero		920


//--------------------- SYMBOLS --------------------------

	.type		.nv.reservedSmem.offset0,@object
	.size		.nv.reservedSmem.offset0,0x4
	.type		vprintf,@function
